//
// Generated by NVIDIA NVVM Compiler
//
// Compiler Build ID: CL-36424714
// Cuda compilation tools, release 13.0, V13.0.88
// Based on NVVM 20.0.0
//

.version 9.0
.target sm_100
.address_size 64

	// .globl	Run
.func  (.param .b64 func_retval0) __internal_accurate_pow
(
	.param .b64 __internal_accurate_pow_param_0,
	.param .b64 __internal_accurate_pow_param_1
)
;

.visible .entry Run(
	.param .u32 Run_param_0,
	.param .u64 .ptr .align 1 Run_param_1,
	.param .u64 .ptr .align 1 Run_param_2,
	.param .u64 .ptr .align 1 Run_param_3,
	.param .u32 Run_param_4
)
{
	.reg .pred 	%p<51>;
	.reg .b32 	%r<53>;
	.reg .b64 	%rd<20>;
	.reg .b64 	%fd<51>;

	ld.param.u32 	%r7, [Run_param_0];
	ld.param.u64 	%rd6, [Run_param_1];
	ld.param.u64 	%rd7, [Run_param_2];
	ld.param.u64 	%rd8, [Run_param_3];
	ld.param.u32 	%r6, [Run_param_4];
	cvta.to.global.u64 	%rd1, %rd8;
	cvta.to.global.u64 	%rd2, %rd7;
	cvta.to.global.u64 	%rd3, %rd6;
	mov.u32 	%r8, %ctaid.x;
	mov.u32 	%r9, %ntid.x;
	mov.u32 	%r10, %tid.x;
	mad.lo.s32 	%r1, %r8, %r9, %r10;
	setp.ge.s32 	%p7, %r1, %r7;
	@%p7 bra 	$L__BB0_24;
	setp.ne.s32 	%p8, %r6, 1;
	@%p8 bra 	$L__BB0_13;
	mul.wide.s32 	%rd15, %r1, 8;
	add.s64 	%rd16, %rd3, %rd15;
	ld.global.nc.f64 	%fd1, [%rd16];
	ld.global.nc.f64 	%fd2, [%rd2];
	{
	.reg .b32 %temp; 
	mov.b64 	{%temp, %r2}, %fd1;
	}
	{
	.reg .b32 %temp; 
	mov.b64 	{%temp, %r3}, %fd2;
	}
	shr.u32 	%r32, %r3, 20;
	and.b32  	%r33, %r32, 2047;
	add.s32 	%r34, %r33, -1012;
	mov.b64 	%rd17, %fd2;
	shl.b64 	%rd4, %rd17, %r34;
	setp.eq.s64 	%p3, %rd4, -9223372036854775808;
	abs.f64 	%fd3, %fd1;
	setp.neu.f64 	%p29, %fd1, 0d0000000000000000;
	@%p29 bra 	$L__BB0_4;
	setp.eq.s64 	%p32, %rd4, -9223372036854775808;
	abs.f64 	%fd42, %fd2;
	setp.neu.f64 	%p33, %fd42, 0d3FE0000000000000;
	and.pred  	%p3, %p33, %p32;
	selp.b32 	%r35, %r2, 0, %p3;
	setp.lt.s32 	%p34, %r3, 0;
	or.b32  	%r36, %r35, 2146435072;
	selp.b32 	%r37, %r36, %r35, %p34;
	mov.b32 	%r38, 0;
	mov.b64 	%fd48, {%r38, %r37};
	bra.uni 	$L__BB0_5;
$L__BB0_4:
	{ // callseq 1, 0
	.param .b64 param0;
	st.param.f64 	[param0], %fd3;
	.param .b64 param1;
	st.param.f64 	[param1], %fd2;
	.param .b64 retval0;
	call.uni (retval0), 
	__internal_accurate_pow, 
	(
	param0, 
	param1
	);
	ld.param.f64 	%fd34, [retval0];
	} // callseq 1
	setp.lt.s32 	%p30, %r2, 0;
	cvt.rzi.f64.f64 	%fd36, %fd2;
	setp.neu.f64 	%p31, %fd2, %fd36;
	neg.f64 	%fd38, %fd34;
	selp.f64 	%fd39, %fd38, %fd34, %p3;
	selp.f64 	%fd40, %fd39, %fd34, %p30;
	selp.f64 	%fd41, 0dFFF8000000000000, %fd40, %p31;
	selp.f64 	%fd48, %fd41, %fd40, %p30;
$L__BB0_5:
	add.f64 	%fd43, %fd1, %fd2;
	{
	.reg .b32 %temp; 
	mov.b64 	{%temp, %r39}, %fd43;
	}
	and.b32  	%r40, %r39, 2146435072;
	setp.ne.s32 	%p35, %r40, 2146435072;
	@%p35 bra 	$L__BB0_12;
	setp.num.f64 	%p36, %fd1, %fd1;
	setp.num.f64 	%p37, %fd2, %fd2;
	and.pred  	%p38, %p36, %p37;
	@%p38 bra 	$L__BB0_8;
	add.rn.f64 	%fd48, %fd1, %fd2;
	bra.uni 	$L__BB0_12;
$L__BB0_8:
	abs.f64 	%fd44, %fd2;
	setp.neu.f64 	%p39, %fd44, 0d7FF0000000000000;
	@%p39 bra 	$L__BB0_10;
	setp.gt.f64 	%p44, %fd3, 0d3FF0000000000000;
	selp.b32 	%r48, 2146435072, 0, %p44;
	setp.lt.s32 	%p45, %r3, 0;
	xor.b32  	%r49, %r48, 2146435072;
	selp.b32 	%r50, %r49, %r48, %p45;
	setp.eq.f64 	%p46, %fd1, 0dBFF0000000000000;
	selp.b32 	%r51, 1072693248, %r50, %p46;
	mov.b32 	%r52, 0;
	mov.b64 	%fd48, {%r52, %r51};
	bra.uni 	$L__BB0_12;
$L__BB0_10:
	setp.neu.f64 	%p40, %fd3, 0d7FF0000000000000;
	@%p40 bra 	$L__BB0_12;
	setp.lt.s32 	%p41, %r2, 0;
	setp.lt.s32 	%p42, %r3, 0;
	selp.b32 	%r41, 0, 2146435072, %p42;
	and.b32  	%r42, %r3, 2147483647;
	setp.ne.s32 	%p43, %r42, 1071644672;
	or.b32  	%r43, %r41, -2147483648;
	selp.b32 	%r44, %r43, %r41, %p43;
	selp.b32 	%r45, %r44, %r41, %p3;
	selp.b32 	%r46, %r45, %r41, %p41;
	mov.b32 	%r47, 0;
	mov.b64 	%fd48, {%r47, %r46};
$L__BB0_12:
	setp.eq.f64 	%p47, %fd1, 0d3FF0000000000000;
	setp.eq.f64 	%p48, %fd2, 0d0000000000000000;
	selp.f64 	%fd45, 0d3FF0000000000000, %fd48, %p48;
	selp.f64 	%fd46, 0d3FF0000000000000, %fd45, %p47;
	add.s64 	%rd19, %rd1, %rd15;
	st.global.f64 	[%rd19], %fd46;
	bra.uni 	$L__BB0_24;
$L__BB0_13:
	mul.wide.s32 	%rd9, %r1, 8;
	add.s64 	%rd10, %rd3, %rd9;
	ld.global.nc.f64 	%fd11, [%rd10];
	add.s64 	%rd11, %rd2, %rd9;
	ld.global.nc.f64 	%fd12, [%rd11];
	{
	.reg .b32 %temp; 
	mov.b64 	{%temp, %r4}, %fd11;
	}
	{
	.reg .b32 %temp; 
	mov.b64 	{%temp, %r5}, %fd12;
	}
	shr.u32 	%r11, %r5, 20;
	and.b32  	%r12, %r11, 2047;
	add.s32 	%r13, %r12, -1012;
	mov.b64 	%rd12, %fd12;
	shl.b64 	%rd5, %rd12, %r13;
	setp.eq.s64 	%p6, %rd5, -9223372036854775808;
	abs.f64 	%fd13, %fd11;
	setp.neu.f64 	%p9, %fd11, 0d0000000000000000;
	@%p9 bra 	$L__BB0_15;
	setp.eq.s64 	%p12, %rd5, -9223372036854775808;
	abs.f64 	%fd29, %fd12;
	setp.neu.f64 	%p13, %fd29, 0d3FE0000000000000;
	and.pred  	%p6, %p13, %p12;
	selp.b32 	%r14, %r4, 0, %p6;
	setp.lt.s32 	%p14, %r5, 0;
	or.b32  	%r15, %r14, 2146435072;
	selp.b32 	%r16, %r15, %r14, %p14;
	mov.b32 	%r17, 0;
	mov.b64 	%fd50, {%r17, %r16};
	bra.uni 	$L__BB0_16;
$L__BB0_15:
	{ // callseq 0, 0
	.param .b64 param0;
	st.param.f64 	[param0], %fd13;
	.param .b64 param1;
	st.param.f64 	[param1], %fd12;
	.param .b64 retval0;
	call.uni (retval0), 
	__internal_accurate_pow, 
	(
	param0, 
	param1
	);
	ld.param.f64 	%fd21, [retval0];
	} // callseq 0
	setp.lt.s32 	%p10, %r4, 0;
	cvt.rzi.f64.f64 	%fd23, %fd12;
	setp.neu.f64 	%p11, %fd12, %fd23;
	neg.f64 	%fd25, %fd21;
	selp.f64 	%fd26, %fd25, %fd21, %p6;
	selp.f64 	%fd27, %fd26, %fd21, %p10;
	selp.f64 	%fd28, 0dFFF8000000000000, %fd27, %p11;
	selp.f64 	%fd50, %fd28, %fd27, %p10;
$L__BB0_16:
	add.f64 	%fd30, %fd11, %fd12;
	{
	.reg .b32 %temp; 
	mov.b64 	{%temp, %r18}, %fd30;
	}
	and.b32  	%r19, %r18, 2146435072;
	setp.ne.s32 	%p15, %r19, 2146435072;
	@%p15 bra 	$L__BB0_23;
	setp.num.f64 	%p16, %fd11, %fd11;
	setp.num.f64 	%p17, %fd12, %fd12;
	and.pred  	%p18, %p16, %p17;
	@%p18 bra 	$L__BB0_19;
	add.rn.f64 	%fd50, %fd11, %fd12;
	bra.uni 	$L__BB0_23;
$L__BB0_19:
	abs.f64 	%fd31, %fd12;
	setp.neu.f64 	%p19, %fd31, 0d7FF0000000000000;
	@%p19 bra 	$L__BB0_21;
	setp.gt.f64 	%p24, %fd13, 0d3FF0000000000000;
	selp.b32 	%r27, 2146435072, 0, %p24;
	setp.lt.s32 	%p25, %r5, 0;
	xor.b32  	%r28, %r27, 2146435072;
	selp.b32 	%r29, %r28, %r27, %p25;
	setp.eq.f64 	%p26, %fd11, 0dBFF0000000000000;
	selp.b32 	%r30, 1072693248, %r29, %p26;
	mov.b32 	%r31, 0;
	mov.b64 	%fd50, {%r31, %r30};
	bra.uni 	$L__BB0_23;
$L__BB0_21:
	setp.neu.f64 	%p20, %fd13, 0d7FF0000000000000;
	@%p20 bra 	$L__BB0_23;
	setp.lt.s32 	%p21, %r4, 0;
	setp.lt.s32 	%p22, %r5, 0;
	selp.b32 	%r20, 0, 2146435072, %p22;
	and.b32  	%r21, %r5, 2147483647;
	setp.ne.s32 	%p23, %r21, 1071644672;
	or.b32  	%r22, %r20, -2147483648;
	selp.b32 	%r23, %r22, %r20, %p23;
	selp.b32 	%r24, %r23, %r20, %p6;
	selp.b32 	%r25, %r24, %r20, %p21;
	mov.b32 	%r26, 0;
	mov.b64 	%fd50, {%r26, %r25};
$L__BB0_23:
	setp.eq.f64 	%p27, %fd11, 0d3FF0000000000000;
	setp.eq.f64 	%p28, %fd12, 0d0000000000000000;
	selp.f64 	%fd32, 0d3FF0000000000000, %fd50, %p28;
	selp.f64 	%fd33, 0d3FF0000000000000, %fd32, %p27;
	add.s64 	%rd14, %rd1, %rd9;
	st.global.f64 	[%rd14], %fd33;
$L__BB0_24:
	ret;

}
.func  (.param .b64 func_retval0) __internal_accurate_pow(
	.param .b64 __internal_accurate_pow_param_0,
	.param .b64 __internal_accurate_pow_param_1
)
{
	.reg .pred 	%p<8>;
	.reg .b32 	%r<49>;
	.reg .b32 	%f<3>;
	.reg .b64 	%fd<109>;

	ld.param.f64 	%fd10, [__internal_accurate_pow_param_0];
	ld.param.f64 	%fd11, [__internal_accurate_pow_param_1];
	{
	.reg .b32 %temp; 
	mov.b64 	{%temp, %r46}, %fd10;
	}
	{
	.reg .b32 %temp; 
	mov.b64 	{%r45, %temp}, %fd10;
	}
	shr.u32 	%r47, %r46, 20;
	setp.gt.u32 	%p1, %r46, 1048575;
	@%p1 bra 	$L__BB1_2;
	mul.f64 	%fd12, %fd10, 0d4350000000000000;
	{
	.reg .b32 %temp; 
	mov.b64 	{%temp, %r46}, %fd12;
	}
	{
	.reg .b32 %temp; 
	mov.b64 	{%r45, %temp}, %fd12;
	}
	shr.u32 	%r16, %r46, 20;
	add.s32 	%r47, %r16, -54;
$L__BB1_2:
	add.s32 	%r48, %r47, -1023;
	and.b32  	%r17, %r46, -2146435073;
	or.b32  	%r18, %r17, 1072693248;
	mov.b64 	%fd107, {%r45, %r18};
	setp.lt.u32 	%p2, %r18, 1073127583;
	@%p2 bra 	$L__BB1_4;
	{
	.reg .b32 %temp; 
	mov.b64 	{%r19, %temp}, %fd107;
	}
	{
	.reg .b32 %temp; 
	mov.b64 	{%temp, %r20}, %fd107;
	}
	add.s32 	%r21, %r20, -1048576;
	mov.b64 	%fd107, {%r19, %r21};
	add.s32 	%r48, %r47, -1022;
$L__BB1_4:
	add.f64 	%fd13, %fd107, 0dBFF0000000000000;
	add.f64 	%fd14, %fd107, 0d3FF0000000000000;
	rcp.approx.ftz.f64 	%fd15, %fd14;
	neg.f64 	%fd16, %fd14;
	fma.rn.f64 	%fd17, %fd16, %fd15, 0d3FF0000000000000;
	fma.rn.f64 	%fd18, %fd17, %fd17, %fd17;
	fma.rn.f64 	%fd19, %fd18, %fd15, %fd15;
	mul.f64 	%fd20, %fd13, %fd19;
	fma.rn.f64 	%fd21, %fd13, %fd19, %fd20;
	mul.f64 	%fd22, %fd21, %fd21;
	fma.rn.f64 	%fd23, %fd22, 0d3EB0F5FF7D2CAFE2, 0d3ED0F5D241AD3B5A;
	fma.rn.f64 	%fd24, %fd23, %fd22, 0d3EF3B20A75488A3F;
	fma.rn.f64 	%fd25, %fd24, %fd22, 0d3F1745CDE4FAECD5;
	fma.rn.f64 	%fd26, %fd25, %fd22, 0d3F3C71C7258A578B;
	fma.rn.f64 	%fd27, %fd26, %fd22, 0d3F6249249242B910;
	fma.rn.f64 	%fd28, %fd27, %fd22, 0d3F89999999999DFB;
	sub.f64 	%fd29, %fd13, %fd21;
	add.f64 	%fd30, %fd29, %fd29;
	neg.f64 	%fd31, %fd21;
	fma.rn.f64 	%fd32, %fd31, %fd13, %fd30;
	mul.f64 	%fd33, %fd19, %fd32;
	fma.rn.f64 	%fd34, %fd22, %fd28, 0d3FB5555555555555;
	mov.f64 	%fd35, 0d3FB5555555555555;
	sub.f64 	%fd36, %fd35, %fd34;
	fma.rn.f64 	%fd37, %fd22, %fd28, %fd36;
	add.f64 	%fd38, %fd37, 0dBC46A4CB00B9E7B0;
	add.f64 	%fd39, %fd34, %fd38;
	sub.f64 	%fd40, %fd34, %fd39;
	add.f64 	%fd41, %fd38, %fd40;
	mul.rn.f64 	%fd42, %fd21, %fd21;
	neg.f64 	%fd43, %fd42;
	fma.rn.f64 	%fd44, %fd21, %fd21, %fd43;
	{
	.reg .b32 %temp; 
	mov.b64 	{%r22, %temp}, %fd33;
	}
	{
	.reg .b32 %temp; 
	mov.b64 	{%temp, %r23}, %fd33;
	}
	add.s32 	%r24, %r23, 1048576;
	mov.b64 	%fd45, {%r22, %r24};
	fma.rn.f64 	%fd46, %fd21, %fd45, %fd44;
	mul.rn.f64 	%fd47, %fd42, %fd21;
	neg.f64 	%fd48, %fd47;
	fma.rn.f64 	%fd49, %fd42, %fd21, %fd48;
	fma.rn.f64 	%fd50, %fd42, %fd33, %fd49;
	fma.rn.f64 	%fd51, %fd46, %fd21, %fd50;
	mul.rn.f64 	%fd52, %fd39, %fd47;
	neg.f64 	%fd53, %fd52;
	fma.rn.f64 	%fd54, %fd39, %fd47, %fd53;
	fma.rn.f64 	%fd55, %fd39, %fd51, %fd54;
	fma.rn.f64 	%fd56, %fd41, %fd47, %fd55;
	add.f64 	%fd57, %fd52, %fd56;
	sub.f64 	%fd58, %fd52, %fd57;
	add.f64 	%fd59, %fd56, %fd58;
	add.f64 	%fd60, %fd21, %fd57;
	sub.f64 	%fd61, %fd21, %fd60;
	add.f64 	%fd62, %fd57, %fd61;
	add.f64 	%fd63, %fd59, %fd62;
	add.f64 	%fd64, %fd33, %fd63;
	add.f64 	%fd65, %fd60, %fd64;
	sub.f64 	%fd66, %fd60, %fd65;
	add.f64 	%fd67, %fd64, %fd66;
	xor.b32  	%r25, %r48, -2147483648;
	mov.b32 	%r26, 1127219200;
	mov.b64 	%fd68, {%r25, %r26};
	mov.b32 	%r27, -2147483648;
	mov.b64 	%fd69, {%r27, %r26};
	sub.f64 	%fd70, %fd68, %fd69;
	fma.rn.f64 	%fd71, %fd70, 0d3FE62E42FEFA39EF, %fd65;
	fma.rn.f64 	%fd72, %fd70, 0dBFE62E42FEFA39EF, %fd71;
	sub.f64 	%fd73, %fd72, %fd65;
	sub.f64 	%fd74, %fd67, %fd73;
	fma.rn.f64 	%fd75, %fd70, 0d3C7ABC9E3B39803F, %fd74;
	add.f64 	%fd76, %fd71, %fd75;
	sub.f64 	%fd77, %fd71, %fd76;
	add.f64 	%fd78, %fd75, %fd77;
	{
	.reg .b32 %temp; 
	mov.b64 	{%temp, %r28}, %fd11;
	}
	{
	.reg .b32 %temp; 
	mov.b64 	{%r29, %temp}, %fd11;
	}
	shl.b32 	%r30, %r28, 1;
	setp.gt.u32 	%p3, %r30, -33554433;
	and.b32  	%r31, %r28, -15728641;
	selp.b32 	%r32, %r31, %r28, %p3;
	mov.b64 	%fd79, {%r29, %r32};
	mul.rn.f64 	%fd80, %fd76, %fd79;
	neg.f64 	%fd81, %fd80;
	fma.rn.f64 	%fd82, %fd76, %fd79, %fd81;
	fma.rn.f64 	%fd83, %fd78, %fd79, %fd82;
	add.f64 	%fd4, %fd80, %fd83;
	sub.f64 	%fd84, %fd80, %fd4;
	add.f64 	%fd5, %fd83, %fd84;
	fma.rn.f64 	%fd85, %fd4, 0d3FF71547652B82FE, 0d4338000000000000;
	{
	.reg .b32 %temp; 
	mov.b64 	{%r13, %temp}, %fd85;
	}
	mov.f64 	%fd86, 0dC338000000000000;
	add.rn.f64 	%fd87, %fd85, %fd86;
	fma.rn.f64 	%fd88, %fd87, 0dBFE62E42FEFA39EF, %fd4;
	fma.rn.f64 	%fd89, %fd87, 0dBC7ABC9E3B39803F, %fd88;
	fma.rn.f64 	%fd90, %fd89, 0d3E5ADE1569CE2BDF, 0d3E928AF3FCA213EA;
	fma.rn.f64 	%fd91, %fd90, %fd89, 0d3EC71DEE62401315;
	fma.rn.f64 	%fd92, %fd91, %fd89, 0d3EFA01997C89EB71;
	fma.rn.f64 	%fd93, %fd92, %fd89, 0d3F2A01A014761F65;
	fma.rn.f64 	%fd94, %fd93, %fd89, 0d3F56C16C1852B7AF;
	fma.rn.f64 	%fd95, %fd94, %fd89, 0d3F81111111122322;
	fma.rn.f64 	%fd96, %fd95, %fd89, 0d3FA55555555502A1;
	fma.rn.f64 	%fd97, %fd96, %fd89, 0d3FC5555555555511;
	fma.rn.f64 	%fd98, %fd97, %fd89, 0d3FE000000000000B;
	fma.rn.f64 	%fd99, %fd98, %fd89, 0d3FF0000000000000;
	fma.rn.f64 	%fd100, %fd99, %fd89, 0d3FF0000000000000;
	{
	.reg .b32 %temp; 
	mov.b64 	{%r14, %temp}, %fd100;
	}
	{
	.reg .b32 %temp; 
	mov.b64 	{%temp, %r15}, %fd100;
	}
	shl.b32 	%r33, %r13, 20;
	add.s32 	%r34, %r33, %r15;
	mov.b64 	%fd108, {%r14, %r34};
	{
	.reg .b32 %temp; 
	mov.b64 	{%temp, %r35}, %fd4;
	}
	mov.b32 	%f2, %r35;
	abs.f32 	%f1, %f2;
	setp.lt.f32 	%p4, %f1, 0f4086232B;
	@%p4 bra 	$L__BB1_7;
	setp.lt.f64 	%p5, %fd4, 0d0000000000000000;
	add.f64 	%fd101, %fd4, 0d7FF0000000000000;
	selp.f64 	%fd108, 0d0000000000000000, %fd101, %p5;
	setp.geu.f32 	%p6, %f1, 0f40874800;
	@%p6 bra 	$L__BB1_7;
	shr.u32 	%r36, %r13, 31;
	add.s32 	%r37, %r13, %r36;
	shr.s32 	%r38, %r37, 1;
	shl.b32 	%r39, %r38, 20;
	add.s32 	%r40, %r15, %r39;
	mov.b64 	%fd102, {%r14, %r40};
	sub.s32 	%r41, %r13, %r38;
	shl.b32 	%r42, %r41, 20;
	add.s32 	%r43, %r42, 1072693248;
	mov.b32 	%r44, 0;
	mov.b64 	%fd103, {%r44, %r43};
	mul.f64 	%fd108, %fd103, %fd102;
$L__BB1_7:
	abs.f64 	%fd104, %fd108;
	setp.eq.f64 	%p7, %fd104, 0d7FF0000000000000;
	fma.rn.f64 	%fd105, %fd108, %fd5, %fd108;
	selp.f64 	%fd106, %fd108, %fd105, %p7;
	st.param.f64 	[func_retval0], %fd106;
	ret;

}


// ===== COMPILED SASS (sm_100) =====

	.target	sm_100

	.elftype	@"ET_EXEC"


//--------------------- .note.nv.tkinfo           --------------------------
	.section	.note.nv.tkinfo,"",@"SHT_NOTE"
	.sectionflags	@"SHF_NOTE_NV_TKINFO"
	.tkinfo
        /*0018*/ 	.word	0x00000002
        /*0030*/ 	.string	""
        /*0030*/ 	.string	"ptxas"
        /*0030*/ 	.string	"Cuda compilation tools, release 13.0, V13.0.88"
        /*0030*/ 	.string	"Build cuda_13.0.r13.0/compiler.36424714_0"
        /*0030*/ 	.string	"-arch sm_100 -m 64 "



//--------------------- .note.nv.cuinfo           --------------------------
	.section	.note.nv.cuinfo,"",@"SHT_NOTE"
	.sectionflags	@"SHF_NOTE_NV_CUINFO"
        /*0018*/ 	.short	0x0002
        /*001a*/ 	.short	0x0064
        /*001c*/ 	.short	0x0082
	.zero		2


//--------------------- .nv.info                  --------------------------
	.section	.nv.info,"",@"SHT_CUDA_INFO"
	.align	4


	//----- nvinfo : EIATTR_REGCOUNT
	.align		4
        /*0000*/ 	.byte	0x04, 0x2f
        /*0002*/ 	.short	(.L_1 - .L_0)
	.align		4
.L_0:
        /*0004*/ 	.word	index@(Run)
        /*0008*/ 	.word	0x0000001e


	//----- nvinfo : EIATTR_FRAME_SIZE
	.align		4
.L_1:
        /*000c*/ 	.byte	0x04, 0x11
        /*000e*/ 	.short	(.L_3 - .L_2)
	.align		4
.L_2:
        /*0010*/ 	.word	index@($Run$__internal_accurate_pow)
        /*0014*/ 	.word	0x00000000


	//----- nvinfo : EIATTR_FRAME_SIZE
	.align		4
.L_3:
        /*0018*/ 	.byte	0x04, 0x11
        /*001a*/ 	.short	(.L_5 - .L_4)
	.align		4
.L_4:
        /*001c*/ 	.word	index@(Run)
        /*0020*/ 	.word	0x00000000


	//----- nvinfo : EIATTR_MIN_STACK_SIZE
	.align		4
.L_5:
        /*0024*/ 	.byte	0x04, 0x12
        /*0026*/ 	.short	(.L_7 - .L_6)
	.align		4
.L_6:
        /*0028*/ 	.word	index@(Run)
        /*002c*/ 	.word	0x00000000
.L_7:


//--------------------- .nv.compat                --------------------------
	.section	.nv.compat,"",@"SHT_CUDA_COMPAT_INFO"
	.align	4
        /*0000*/ 	.byte	0x02, 0x09, 0x00, 0x00, 0x02, 0x02, 0x01, 0x00, 0x02, 0x05, 0x05, 0x00, 0x03, 0x07, 0x01, 0x01
        /*0010*/ 	.byte	0x02, 0x03, 0x00, 0x00, 0x02, 0x06, 0x01, 0x00, 0x04, 0x0b, 0x08, 0x00, 0x01, 0x00, 0x00, 0x00
        /*0020*/ 	.byte	0x00, 0x00, 0x00, 0x00


//--------------------- .nv.info.Run              --------------------------
	.section	.nv.info.Run,"",@"SHT_CUDA_INFO"
	.sectionflags	@""
	.align	4


	//----- nvinfo : EIATTR_CUDA_API_VERSION
	.align		4
        /*0000*/ 	.byte	0x04, 0x37
        /*0002*/ 	.short	(.L_9 - .L_8)
.L_8:
        /*0004*/ 	.word	0x00000082


	//----- nvinfo : EIATTR_KPARAM_INFO
	.align		4
.L_9:
        /*0008*/ 	.byte	0x04, 0x17
        /*000a*/ 	.short	(.L_11 - .L_10)
.L_10:
        /*000c*/ 	.word	0x00000000
        /*0010*/ 	.short	0x0004
        /*0012*/ 	.short	0x0020
        /*0014*/ 	.byte	0x00, 0xf0, 0x11, 0x00


	//----- nvinfo : EIATTR_KPARAM_INFO
	.align		4
.L_11:
        /*0018*/ 	.byte	0x04, 0x17
        /*001a*/ 	.short	(.L_13 - .L_12)
.L_12:
        /*001c*/ 	.word	0x00000000
        /*0020*/ 	.short	0x0003
        /*0022*/ 	.short	0x0018
        /*0024*/ 	.byte	0x00, 0xf5, 0x21, 0x00


	//----- nvinfo : EIATTR_KPARAM_INFO
	.align		4
.L_13:
        /*0028*/ 	.byte	0x04, 0x17
        /*002a*/ 	.short	(.L_15 - .L_14)
.L_14:
        /*002c*/ 	.word	0x00000000
        /*0030*/ 	.short	0x0002
        /*0032*/ 	.short	0x0010
        /*0034*/ 	.byte	0x00, 0xf5, 0x21, 0x00


	//----- nvinfo : EIATTR_KPARAM_INFO
	.align		4
.L_15:
        /*0038*/ 	.byte	0x04, 0x17
        /*003a*/ 	.short	(.L_17 - .L_16)
.L_16:
        /*003c*/ 	.word	0x00000000
        /*0040*/ 	.short	0x0001
        /*0042*/ 	.short	0x0008
        /*0044*/ 	.byte	0x00, 0xf5, 0x21, 0x00


	//----- nvinfo : EIATTR_KPARAM_INFO
	.align		4
.L_17:
        /*0048*/ 	.byte	0x04, 0x17
        /*004a*/ 	.short	(.L_19 - .L_18)
.L_18:
        /*004c*/ 	.word	0x00000000
        /*0050*/ 	.short	0x0000
        /*0052*/ 	.short	0x0000
        /*0054*/ 	.byte	0x00, 0xf0, 0x11, 0x00


	//----- nvinfo : EIATTR_SPARSE_MMA_MASK
	.align		4
.L_19:
        /*0058*/ 	.byte	0x03, 0x50
        /*005a*/ 	.short	0x0000


	//----- nvinfo : EIATTR_MAXREG_COUNT
	.align		4
        /*005c*/ 	.byte	0x03, 0x1b
        /*005e*/ 	.short	0x00ff


	//----- nvinfo : EIATTR_MERCURY_ISA_VERSION
	.align		4
        /*0060*/ 	.byte	0x03, 0x5f
        /*0062*/ 	.short	0x0101


	//----- nvinfo : EIATTR_VRC_CTA_INIT_COUNT
	.align		4
        /*0064*/ 	.byte	0x02, 0x4a
	.zero		1
	.zero		1


	//----- nvinfo : EIATTR_EXIT_INSTR_OFFSETS
	.align		4
        /*0068*/ 	.byte	0x04, 0x1c
        /*006a*/ 	.short	(.L_21 - .L_20)


	//   ....[0]....
.L_20:
        /*006c*/ 	.word	0x00000070


	//   ....[1]....
        /*0070*/ 	.word	0x000005c0


	//   ....[2]....
        /*0074*/ 	.word	0x00000ae0


	//----- nvinfo : EIATTR_CRS_STACK_SIZE
	.align		4
.L_21:
        /*0078*/ 	.byte	0x04, 0x1e
        /*007a*/ 	.short	(.L_23 - .L_22)
.L_22:
        /*007c*/ 	.word	0x00000000


	//----- nvinfo : EIATTR_CBANK_PARAM_SIZE
	.align		4
.L_23:
        /*0080*/ 	.byte	0x03, 0x19
        /*0082*/ 	.short	0x0024


	//----- nvinfo : EIATTR_PARAM_CBANK
	.align		4
        /*0084*/ 	.byte	0x04, 0x0a
        /*0086*/ 	.short	(.L_25 - .L_24)
	.align		4
.L_24:
        /*0088*/ 	.word	index@(.nv.constant0.Run)
        /*008c*/ 	.short	0x0380
        /*008e*/ 	.short	0x0024


	//----- nvinfo : EIATTR_SW_WAR
	.align		4
.L_25:
        /*0090*/ 	.byte	0x04, 0x36
        /*0092*/ 	.short	(.L_27 - .L_26)
.L_26:
        /*0094*/ 	.word	0x00000008
.L_27:


//--------------------- .nv.callgraph             --------------------------
	.section	.nv.callgraph,"",@"SHT_CUDA_CALLGRAPH"
	.align	4
	.sectionentsize	8
	.align		4
        /*0000*/ 	.word	0x00000000
	.align		4
        /*0004*/ 	.word	0xffffffff
	.align		4
        /*0008*/ 	.word	0x00000000
	.align		4
        /*000c*/ 	.word	0xfffffffe
	.align		4
        /*0010*/ 	.word	0x00000000
	.align		4
        /*0014*/ 	.word	0xfffffffd
	.align		4
        /*0018*/ 	.word	0x00000000
	.align		4
        /*001c*/ 	.word	0xfffffffc


//--------------------- .text.Run                 --------------------------
	.section	.text.Run,"ax",@progbits
	.align	128
        .global         Run
        .type           Run,@function
        .size           Run,(.L_x_15 - Run)
        .other          Run,@"STO_CUDA_ENTRY STV_DEFAULT"
Run:
.text.Run:
[----:B------:R-:W-:Y:S01]  /*0000*/  LDC R1, c[0x0][0x37c] ;  /* 0x0000df00ff017b82 */ /* 0x000fe20000000800 */
[----:B------:R-:W0:Y:S07]  /*0010*/  S2R R3, SR_TID.X ;  /* 0x0000000000037919 */ /* 0x000e2e0000002100 */
[----:B------:R-:W0:Y:S01]  /*0020*/  S2UR UR4, SR_CTAID.X ;  /* 0x00000000000479c3 */ /* 0x000e220000002500 */
[----:B------:R-:W1:Y:S07]  /*0030*/  LDCU UR5, c[0x0][0x380] ;  /* 0x00007000ff0577ac */ /* 0x000e6e0008000800 */
[----:B------:R-:W0:Y:S02]  /*0040*/  LDC R0, c[0x0][0x360] ;  /* 0x0000d800ff007b82 */ /* 0x000e240000000800 */
[----:B0-----:R-:W-:-:S05]  /*0050*/  IMAD R0, R0, UR4, R3 ;  /* 0x0000000400007c24 */ /* 0x001fca000f8e0203 */
[----:B-1----:R-:W-:-:S13]  /*0060*/  ISETP.GE.AND P0, PT, R0, UR5, PT ;  /* 0x0000000500007c0c */ /* 0x002fda000bf06270 */
[----:B------:R-:W-:Y:S05]  /*0070*/  @P0 EXIT ;  /* 0x000000000000094d */ /* 0x000fea0003800000 */
[----:B------:R-:W0:Y:S01]  /*0080*/  LDCU UR6, c[0x0][0x3a0] ;  /* 0x00007400ff0677ac */ /* 0x000e220008000800 */
[----:B------:R-:W1:Y:S01]  /*0090*/  LDCU.64 UR4, c[0x0][0x358] ;  /* 0x00006b00ff0477ac */ /* 0x000e620008000a00 */
[----:B0-----:R-:W-:-:S09]  /*00a0*/  UISETP.NE.AND UP0, UPT, UR6, 0x1, UPT ;  /* 0x000000010600788c */ /* 0x001fd2000bf05270 */
[----:B-1----:R-:W-:Y:S05]  /*00b0*/  BRA.U UP0, `(.L_x_0) ;  /* 0x0000000500447547 */ /* 0x002fea000b800000 */
[----:B------:R-:W0:Y:S08]  /*00c0*/  LDC.64 R6, c[0x0][0x390] ;  /* 0x0000e400ff067b82 */ /* 0x000e300000000a00 */
[----:B------:R-:W1:Y:S01]  /*00d0*/  LDC.64 R8, c[0x0][0x388] ;  /* 0x0000e200ff087b82 */ /* 0x000e620000000a00 */
[----:B0-----:R-:W2:Y:S01]  /*00e0*/  LDG.E.64.CONSTANT R6, desc[UR4][R6.64] ;  /* 0x0000000406067981 */ /* 0x001ea2000c1e9b00 */
[----:B-1----:R-:W-:-:S06]  /*00f0*/  IMAD.WIDE R8, R0, 0x8, R8 ;  /* 0x0000000800087825 */ /* 0x002fcc00078e0208 */
[----:B------:R-:W3:Y:S01]  /*0100*/  LDG.E.64.CONSTANT R8, desc[UR4][R8.64] ;  /* 0x0000000408087981 */ /* 0x000ee2000c1e9b00 */
[----:B------:R-:W-:Y:S01]  /*0110*/  BSSY.RECONVERGENT B0, `(.L_x_1) ;  /* 0x0000022000007945 */ /* 0x000fe20003800200 */
[----:B--2---:R-:W-:-:S04]  /*0120*/  SHF.R.U32.HI R2, RZ, 0x14, R7 ;  /* 0x00000014ff027819 */ /* 0x004fc80000011607 */
[----:B------:R-:W-:-:S05]  /*0130*/  LOP3.LUT R2, R2, 0x7ff, RZ, 0xc0, !PT ;  /* 0x000007ff02027812 */ /* 0x000fca00078ec0ff */
[----:B------:R-:W-:-:S05]  /*0140*/  VIADD R3, R2, 0xfffffc0c ;  /* 0xfffffc0c02037836 */ /* 0x000fca0000000000 */
[CC--:B------:R-:W-:Y:S01]  /*0150*/  SHF.L.U32 R2, R6.reuse, R3.reuse, RZ ;  /* 0x0000000306027219 */ /* 0x0c0fe200000006ff */
[----:B---3--:R-:W-:Y:S01]  /*0160*/  DSETP.NEU.AND P2, PT, R8, RZ, PT ;  /* 0x000000ff0800722a */ /* 0x008fe20003f4d000 */
[----:B------:R-:W-:Y:S02]  /*0170*/  SHF.L.U64.HI R3, R6, R3, R7 ;  /* 0x0000000306037219 */ /* 0x000fe40000010207 */
[----:B------:R-:W-:-:S03]  /*0180*/  ISETP.NE.U32.AND P0, PT, R2, RZ, PT ;  /* 0x000000ff0200720c */ /* 0x000fc60003f05070 */
[----:B------:R-:W-:Y:S02]  /*0190*/  ISETP.GE.OR P3, PT, R7, RZ, P2 ;  /* 0x000000ff0700720c */ /* 0x000fe40001766670 */
[----:B------:R-:W-:-:S04]  /*01a0*/  ISETP.NE.AND.EX P0, PT, R3, -0x80000000, PT, P0 ;  /* 0x800000000300780c */ /* 0x000fc80003f05300 */
[----:B------:R-:W-:Y:S02]  /*01b0*/  PLOP3.LUT P1, PT, P0, PT, PT, 0x8, 0x80 ;  /* 0x000000000080781c */ /* 0x000fe4000072e170 */
[----:B------:R-:W-:-:S07]  /*01c0*/  @!P2 IMAD.MOV.U32 R2, RZ, RZ, RZ ;  /* 0x000000ffff02a224 */ /* 0x000fce00078e00ff */
[----:B------:R-:W-:-:S06]  /*01d0*/  @!P2 DSETP.NEU.AND P1, PT, |R6|, 0.5, !P0 ;  /* 0x3fe000000600a42a */ /* 0x000fcc000472d200 */
[----:B------:R-:W-:-:S04]  /*01e0*/  @!P2 SEL R3, R9, RZ, P1 ;  /* 0x000000ff0903a207 */ /* 0x000fc80000800000 */
[----:B------:R-:W-:Y:S01]  /*01f0*/  @!P3 LOP3.LUT R3, R3, 0x7ff00000, RZ, 0xfc, !PT ;  /* 0x7ff000000303b812 */ /* 0x000fe200078efcff */
[----:B------:R-:W-:Y:S06]  /*0200*/  @!P2 BRA `(.L_x_2) ;  /* 0x000000000048a947 */ /* 0x000fec0003800000 */
[----:B------:R-:W-:Y:S01]  /*0210*/  DADD R2, -RZ, |R8| ;  /* 0x00000000ff027229 */ /* 0x000fe20000000508 */
[----:B------:R-:W-:Y:S01]  /*0220*/  BSSY.RECONVERGENT B1, `(.L_x_3) ;  /* 0x0000006000017945 */ /* 0x000fe20003800200 */
[----:B------:R-:W-:Y:S02]  /*0230*/  IMAD.MOV.U32 R4, RZ, RZ, R6 ;  /* 0x000000ffff047224 */ /* 0x000fe400078e0006 */
[----:B------:R-:W-:-:S06]  /*0240*/  IMAD.MOV.U32 R5, RZ, RZ, R7 ;  /* 0x000000ffff057224 */ /* 0x000fcc00078e0007 */
[----:B------:R-:W-:Y:S01]  /*0250*/  IMAD.MOV.U32 R14, RZ, RZ, R2 ;  /* 0x000000ffff0e7224 */ /* 0x000fe200078e0002 */
[----:B------:R-:W-:-:S07]  /*0260*/  MOV R2, 0x280 ;  /* 0x0000028000027802 */ /* 0x000fce0000000f00 */
[----:B------:R-:W-:Y:S05]  /*0270*/  CALL.REL.NOINC `($Run$__internal_accurate_pow) ;  /* 0x00000008001c7944 */ /* 0x000fea0003c00000 */
[----:B------:R-:W-:Y:S05]  /*0280*/  BSYNC.RECONVERGENT B1 ;  /* 0x0000000000017941 */ /* 0x000fea0003800200 */
.L_x_3:
[----:B------:R-:W0:Y:S01]  /*0290*/  FRND.F64.TRUNC R2, R6 ;  /* 0x0000000600027313 */ /* 0x000e22000030d800 */
[----:B------:R-:W-:Y:S01]  /*02a0*/  DADD R10, -RZ, -R4 ;  /* 0x00000000ff0a7229 */ /* 0x000fe20000000904 */
[----:B------:R-:W-:-:S09]  /*02b0*/  ISETP.GE.AND P2, PT, R9, RZ, PT ;  /* 0x000000ff0900720c */ /* 0x000fd20003f46270 */
[-C--:B------:R-:W-:Y:S02]  /*02c0*/  FSEL R13, R10, R4.reuse, P1 ;  /* 0x000000040a0d7208 */ /* 0x080fe40000800000 */
[-C--:B------:R-:W-:Y:S01]  /*02d0*/  FSEL R10, R11, R5.reuse, P1 ;  /* 0x000000050b0a7208 */ /* 0x080fe20000800000 */
[----:B0-----:R-:W-:Y:S01]  /*02e0*/  DSETP.NEU.AND P0, PT, R6, R2, PT ;  /* 0x000000020600722a */ /* 0x001fe20003f0d000 */
[----:B------:R-:W-:Y:S02]  /*02f0*/  FSEL R2, R13, R4, !P2 ;  /* 0x000000040d027208 */ /* 0x000fe40005000000 */
[----:B------:R-:W-:-:S03]  /*0300*/  FSEL R3, R10, R5, !P2 ;  /* 0x000000050a037208 */ /* 0x000fc60005000000 */
[----:B------:R-:W-:Y:S02]  /*0310*/  @!P2 FSEL R2, R2, RZ, !P0 ;  /* 0x000000ff0202a208 */ /* 0x000fe40004000000 */
[----:B------:R-:W-:-:S07]  /*0320*/  @!P2 FSEL R3, R3, -QNAN , !P0 ;  /* 0xfff800000303a808 */ /* 0x000fce0004000000 */
.L_x_2:
[----:B------:R-:W-:Y:S05]  /*0330*/  BSYNC.RECONVERGENT B0 ;  /* 0x0000000000007941 */ /* 0x000fea0003800200 */
.L_x_1:
[----:B------:R-:W-:Y:S01]  /*0340*/  DADD R4, R8, R6 ;  /* 0x0000000008047229 */ /* 0x000fe20000000006 */
[----:B------:R-:W-:Y:S09]  /*0350*/  BSSY.RECONVERGENT B0, `(.L_x_4) ;  /* 0x000001d000007945 */ /* 0x000ff20003800200 */
[----:B------:R-:W-:-:S04]  /*0360*/  LOP3.LUT R4, R5, 0x7ff00000, RZ, 0xc0, !PT ;  /* 0x7ff0000005047812 */ /* 0x000fc800078ec0ff */
[----:B------:R-:W-:-:S13]  /*0370*/  ISETP.NE.AND P0, PT, R4, 0x7ff00000, PT ;  /* 0x7ff000000400780c */ /* 0x000fda0003f05270 */
[----:B------:R-:W-:Y:S05]  /*0380*/  @P0 BRA `(.L_x_5) ;  /* 0x0000000000640947 */ /* 0x000fea0003800000 */
[----:B------:R-:W-:-:S06]  /*0390*/  DSETP.NAN.AND P0, PT, R6, R6, PT ;  /* 0x000000060600722a */ /* 0x000fcc0003f08000 */
[----:B------:R-:W-:-:S14]  /*03a0*/  DSETP.NUM.AND P0, PT, R8, R8, !P0 ;  /* 0x000000080800722a */ /* 0x000fdc0004707000 */
[----:B------:R-:W-:Y:S01]  /*03b0*/  @!P0 DADD R2, R8, R6 ;  /* 0x0000000008028229 */ /* 0x000fe20000000006 */
[----:B------:R-:W-:Y:S10]  /*03c0*/  @!P0 BRA `(.L_x_5) ;  /* 0x0000000000548947 */ /* 0x000ff40003800000 */
[----:B------:R-:W-:-:S14]  /*03d0*/  DSETP.NEU.AND P0, PT, |R6|, +INF , PT ;  /* 0x7ff000000600742a */ /* 0x000fdc0003f0d200 */
[----:B------:R-:W-:Y:S05]  /*03e0*/  @P0 BRA `(.L_x_6) ;  /* 0x0000000000200947 */ /* 0x000fea0003800000 */
[----:B------:R-:W-:Y:S01]  /*03f0*/  ISETP.GE.AND P1, PT, R7, RZ, PT ;  /* 0x000000ff0700720c */ /* 0x000fe20003f26270 */
[----:B------:R-:W-:-:S06]  /*0400*/  DSETP.GT.AND P0, PT, |R8|, 1, PT ;  /* 0x3ff000000800742a */ /* 0x000fcc0003f04200 */
[----:B------:R-:W-:Y:S01]  /*0410*/  SEL R2, RZ, 0x7ff00000, !P0 ;  /* 0x7ff00000ff027807 */ /* 0x000fe20004000000 */
[----:B------:R-:W-:-:S05]  /*0420*/  DSETP.NEU.AND P0, PT, R8, -1, PT ;  /* 0xbff000000800742a */ /* 0x000fca0003f0d000 */
[----:B------:R-:W-:-:S04]  /*0430*/  @!P1 LOP3.LUT R2, R2, 0x7ff00000, RZ, 0x3c, !PT ;  /* 0x7ff0000002029812 */ /* 0x000fc800078e3cff */
[----:B------:R-:W-:Y:S01]  /*0440*/  SEL R3, R2, 0x3ff00000, P0 ;  /* 0x3ff0000002037807 */ /* 0x000fe20000000000 */
[----:B------:R-:W-:Y:S01]  /*0450*/  IMAD.MOV.U32 R2, RZ, RZ, RZ ;  /* 0x000000ffff027224 */ /* 0x000fe200078e00ff */
[----:B------:R-:W-:Y:S06]  /*0460*/  BRA `(.L_x_5) ;  /* 0x00000000002c7947 */ /* 0x000fec0003800000 */
.L_x_6:
[----:B------:R-:W-:-:S14]  /*0470*/  DSETP.NEU.AND P0, PT, |R8|, +INF , PT ;  /* 0x7ff000000800742a */ /* 0x000fdc0003f0d200 */
[----:B------:R-:W-:Y:S05]  /*0480*/  @P0 BRA `(.L_x_5) ;  /* 0x0000000000240947 */ /* 0x000fea0003800000 */
[C---:B------:R-:W-:Y:S02]  /*0490*/  ISETP.GE.AND P0, PT, R7.reuse, RZ, PT ;  /* 0x000000ff0700720c */ /* 0x040fe40003f06270 */
[----:B------:R-:W-:Y:S02]  /*04a0*/  LOP3.LUT R2, R7, 0x7fffffff, RZ, 0xc0, !PT ;  /* 0x7fffffff07027812 */ /* 0x000fe400078ec0ff */
[----:B------:R-:W-:Y:S02]  /*04b0*/  SEL R3, RZ, 0x7ff00000, !P0 ;  /* 0x7ff00000ff037807 */ /* 0x000fe40004000000 */
[----:B------:R-:W-:Y:S02]  /*04c0*/  ISETP.GE.AND P2, PT, R9, RZ, PT ;  /* 0x000000ff0900720c */ /* 0x000fe40003f46270 */
[----:B------:R-:W-:Y:S01]  /*04d0*/  ISETP.NE.AND P0, PT, R2, 0x3fe00000, PT ;  /* 0x3fe000000200780c */ /* 0x000fe20003f05270 */
[----:B------:R-:W-:-:S05]  /*04e0*/  VIADD R2, R3, 0x80000000 ;  /* 0x8000000003027836 */ /* 0x000fca0000000000 */
[----:B------:R-:W-:-:S05]  /*04f0*/  SEL R2, R2, R3, P0 ;  /* 0x0000000302027207 */ /* 0x000fca0000000000 */
[----:B------:R-:W-:Y:S01]  /*0500*/  @!P2 SEL R3, R2, R3, P1 ;  /* 0x000000030203a207 */ /* 0x000fe20000800000 */
[----:B------:R-:W-:-:S07]  /*0510*/  IMAD.MOV.U32 R2, RZ, RZ, RZ ;  /* 0x000000ffff027224 */ /* 0x000fce00078e00ff */
.L_x_5:
[----:B------:R-:W-:Y:S05]  /*0520*/  BSYNC.RECONVERGENT B0 ;  /* 0x0000000000007941 */ /* 0x000fea0003800200 */
.L_x_4:
[----:B------:R-:W0:Y:S01]  /*0530*/  LDC.64 R10, c[0x0][0x398] ;  /* 0x0000e600ff0a7b82 */ /* 0x000e220000000a00 */
[----:B------:R-:W-:Y:S02]  /*0540*/  DSETP.NEU.AND P1, PT, R6, RZ, PT ;  /* 0x000000ff0600722a */ /* 0x000fe40003f2d000 */
[----:B------:R-:W-:-:S04]  /*0550*/  DSETP.NEU.AND P0, PT, R8, 1, PT ;  /* 0x3ff000000800742a */ /* 0x000fc80003f0d000 */
[----:B------:R-:W-:Y:S02]  /*0560*/  FSEL R4, R2, RZ, P1 ;  /* 0x000000ff02047208 */ /* 0x000fe40000800000 */
[----:B------:R-:W-:Y:S02]  /*0570*/  FSEL R2, R3, 1.875, P1 ;  /* 0x3ff0000003027808 */ /* 0x000fe40000800000 */
[----:B------:R-:W-:Y:S02]  /*0580*/  FSEL R4, R4, RZ, P0 ;  /* 0x000000ff04047208 */ /* 0x000fe40000000000 */
[----:B------:R-:W-:Y:S01]  /*0590*/  FSEL R5, R2, 1.875, P0 ;  /* 0x3ff0000002057808 */ /* 0x000fe20000000000 */
[----:B0-----:R-:W-:-:S05]  /*05a0*/  IMAD.WIDE R2, R0, 0x8, R10 ;  /* 0x0000000800027825 */ /* 0x001fca00078e020a */
[----:B------:R-:W-:Y:S01]  /*05b0*/  STG.E.64 desc[UR4][R2.64], R4 ;  /* 0x0000000402007986 */ /* 0x000fe2000c101b04 */
[----:B------:R-:W-:Y:S05]  /*05c0*/  EXIT ;  /* 0x000000000000794d */ /* 0x000fea0003800000 */
.L_x_0:
[----:B------:R-:W0:Y:S08]  /*05d0*/  LDC.64 R6, c[0x0][0x390] ;  /* 0x0000e400ff067b82 */ /* 0x000e300000000a00 */
[----:B------:R-:W1:Y:S01]  /*05e0*/  LDC.64 R2, c[0x0][0x388] ;  /* 0x0000e200ff027b82 */ /* 0x000e620000000a00 */
[----:B0-----:R-:W-:-:S06]  /*05f0*/  IMAD.WIDE R6, R0, 0x8, R6 ;  /* 0x0000000800067825 */ /* 0x001fcc00078e0206 */
[----:B------:R-:W2:Y:S01]  /*0600*/  LDG.E.64.CONSTANT R6, desc[UR4][R6.64] ;  /* 0x0000000406067981 */ /* 0x000ea2000c1e9b00 */
[----:B-1----:R-:W-:-:S05]  /*0610*/  IMAD.WIDE R2, R0, 0x8, R2 ;  /* 0x0000000800027825 */ /* 0x002fca00078e0202 */
[----:B------:R-:W3:Y:S01]  /*0620*/  LDG.E.64.CONSTANT R8, desc[UR4][R2.64] ;  /* 0x0000000402087981 */ /* 0x000ee2000c1e9b00 */
[----:B------:R-:W-:Y:S01]  /*0630*/  BSSY.RECONVERGENT B0, `(.L_x_7) ;  /* 0x0000022000007945 */ /* 0x000fe20003800200 */
[----:B--2---:R-:W-:-:S04]  /*0640*/  SHF.R.U32.HI R4, RZ, 0x14, R7 ;  /* 0x00000014ff047819 */ /* 0x004fc80000011607 */
[----:B------:R-:W-:Y:S01]  /*0650*/  LOP3.LUT R4, R4, 0x7ff, RZ, 0xc0, !PT ;  /* 0x000007ff04047812 */ /* 0x000fe200078ec0ff */
[----:B---3--:R-:W-:-:S04]  /*0660*/  DSETP.NEU.AND P2, PT, R8, RZ, PT ;  /* 0x000000ff0800722a */ /* 0x008fc80003f4d000 */
[----:B------:R-:W-:Y:S02]  /*0670*/  VIADD R5, R4, 0xfffffc0c ;  /* 0xfffffc0c04057836 */ /* 0x000fe40000000000 */
[----:B------:R-:W-:-:S03]  /*0680*/  ISETP.GE.OR P3, PT, R7, RZ, P2 ;  /* 0x000000ff0700720c */ /* 0x000fc60001766670 */
[CC--:B------:R-:W-:Y:S02]  /*0690*/  SHF.L.U32 R4, R6.reuse, R5.reuse, RZ ;  /* 0x0000000506047219 */ /* 0x0c0fe400000006ff */
[----:B------:R-:W-:Y:S02]  /*06a0*/  SHF.L.U64.HI R5, R6, R5, R7 ;  /* 0x0000000506057219 */ /* 0x000fe40000010207 */
[----:B------:R-:W-:Y:S01]  /*06b0*/  ISETP.NE.U32.AND P0, PT, R4, RZ, PT ;  /* 0x000000ff0400720c */ /* 0x000fe20003f05070 */
[----:B------:R-:W-:-:S03]  /*06c0*/  @!P2 IMAD.MOV.U32 R2, RZ, RZ, RZ ;  /* 0x000000ffff02a224 */ /* 0x000fc600078e00ff */
[----:B------:R-:W-:-:S04]  /*06d0*/  ISETP.NE.AND.EX P0, PT, R5, -0x80000000, PT, P0 ;  /* 0x800000000500780c */ /* 0x000fc80003f05300 */
[----:B------:R-:W-:-:S09]  /*06e0*/  PLOP3.LUT P1, PT, P0, PT, PT, 0x8, 0x80 ;  /* 0x000000000080781c */ /* 0x000fd2000072e170 */
        /* <DEDUP_REMOVED lines=12> */
.L_x_9:
        /* <DEDUP_REMOVED lines=10> */
.L_x_8:
[----:B------:R-:W-:Y:S05]  /*0850*/  BSYNC.RECONVERGENT B0 ;  /* 0x0000000000007941 */ /* 0x000fea0003800200 */
.L_x_7:
        /* <DEDUP_REMOVED lines=19> */
.L_x_12:
        /* <DEDUP_REMOVED lines=11> */
.L_x_11:
[----:B------:R-:W-:Y:S05]  /*0a40*/  BSYNC.RECONVERGENT B0 ;  /* 0x0000000000007941 */ /* 0x000fea0003800200 */
.L_x_10:
        /* <DEDUP_REMOVED lines=10> */
        .type           $Run$__internal_accurate_pow,@function
        .size           $Run$__internal_accurate_pow,(.L_x_15 - $Run$__internal_accurate_pow)
$Run$__internal_accurate_pow:
[----:B------:R-:W-:Y:S01]  /*0af0*/  ISETP.GT.U32.AND P0, PT, R3, 0xfffff, PT ;  /* 0x000fffff0300780c */ /* 0x000fe20003f04070 */
[----:B------:R-:W-:Y:S01]  /*0b00*/  IMAD.MOV.U32 R10, RZ, RZ, R14 ;  /* 0x000000ffff0a7224 */ /* 0x000fe200078e000e */
[----:B------:R-:W-:Y:S01]  /*0b10*/  UMOV UR6, 0x7d2cafe2 ;  /* 0x7d2cafe200067882 */ /* 0x000fe20000000000 */
[--C-:B------:R-:W-:Y:S01]  /*0b20*/  IMAD.MOV.U32 R11, RZ, RZ, R3.reuse ;  /* 0x000000ffff0b7224 */ /* 0x100fe200078e0003 */
[----:B------:R-:W-:Y:S01]  /*0b30*/  UMOV UR7, 0x3eb0f5ff ;  /* 0x3eb0f5ff00077882 */ /* 0x000fe20000000000 */
[--C-:B------:R-:W-:Y:S01]  /*0b40*/  IMAD.MOV.U32 R12, RZ, RZ, R3.reuse ;  /* 0x000000ffff0c7224 */ /* 0x100fe200078e0003 */
[----:B------:R-:W-:Y:S01]  /*0b50*/  SHF.R.U32.HI R3, RZ, 0x14, R3 ;  /* 0x00000014ff037819 */ /* 0x000fe20000011603 */
[----:B------:R-:W-:Y:S01]  /*0b60*/  IMAD.MOV.U32 R18, RZ, RZ, RZ ;  /* 0x000000ffff127224 */ /* 0x000fe200078e00ff */
[----:B------:R-:W-:Y:S01]  /*0b70*/  UMOV UR8, 0x3b39803f ;  /* 0x3b39803f00087882 */ /* 0x000fe20000000000 */
[----:B------:R-:W-:Y:S01]  /*0b80*/  IMAD.MOV.U32 R16, RZ, RZ, 0x41ad3b5a ;  /* 0x41ad3b5aff107424 */ /* 0x000fe200078e00ff */
[----:B------:R-:W-:Y:S01]  /*0b90*/  UMOV UR9, 0x3c7abc9e ;  /* 0x3c7abc9e00097882 */ /* 0x000fe20000000000 */
[----:B------:R-:W-:-:S02]  /*0ba0*/  IMAD.MOV.U32 R17, RZ, RZ, 0x3ed0f5d2 ;  /* 0x3ed0f5d2ff117424 */ /* 0x000fc400078e00ff */
[----:B------:R-:W-:-:S10]  /*0bb0*/  @!P0 DMUL R10, R10, 1.80143985094819840000e+16 ;  /* 0x435000000a0a8828 */ /* 0x000fd40000000000 */
[----:B------:R-:W-:Y:S01]  /*0bc0*/  @!P0 IMAD.MOV.U32 R12, RZ, RZ, R11 ;  /* 0x000000ffff0c8224 */ /* 0x000fe200078e000b */
[----:B------:R-:W-:Y:S01]  /*0bd0*/  @!P0 LEA.HI R3, R11, 0xffffffca, RZ, 0xc ;  /* 0xffffffca0b038811 */ /* 0x000fe200078f60ff */
[----:B------:R-:W-:-:S03]  /*0be0*/  @!P0 IMAD.MOV.U32 R14, RZ, RZ, R10 ;  /* 0x000000ffff0e8224 */ /* 0x000fc600078e000a */
[----:B------:R-:W-:Y:S01]  /*0bf0*/  LOP3.LUT R12, R12, 0x800fffff, RZ, 0xc0, !PT ;  /* 0x800fffff0c0c7812 */ /* 0x000fe200078ec0ff */
[----:B------:R-:W-:-:S03]  /*0c00*/  VIADD R10, R3, 0xfffffc01 ;  /* 0xfffffc01030a7836 */ /* 0x000fc60000000000 */
[----:B------:R-:W-:-:S04]  /*0c10*/  LOP3.LUT R15, R12, 0x3ff00000, RZ, 0xfc, !PT ;  /* 0x3ff000000c0f7812 */ /* 0x000fc800078efcff */
[----:B------:R-:W-:-:S13]  /*0c20*/  ISETP.GE.U32.AND P2, PT, R15, 0x3ff6a09f, PT ;  /* 0x3ff6a09f0f00780c */ /* 0x000fda0003f46070 */
[----:B------:R-:W-:Y:S02]  /*0c30*/  @P2 VIADD R13, R15, 0xfff00000 ;  /* 0xfff000000f0d2836 */ /* 0x000fe40000000000 */
[----:B------:R-:W-:Y:S02]  /*0c40*/  @P2 VIADD R10, R3, 0xfffffc02 ;  /* 0xfffffc02030a2836 */ /* 0x000fe40000000000 */
[----:B------:R-:W-:Y:S02]  /*0c50*/  @P2 IMAD.MOV.U32 R15, RZ, RZ, R13 ;  /* 0x000000ffff0f2224 */ /* 0x000fe400078e000d */
[----:B------:R-:W-:-:S04]  /*0c60*/  IMAD.SHL.U32 R3, R5, 0x2, RZ ;  /* 0x0000000205037824 */ /* 0x000fc800078e00ff */
[C---:B------:R-:W-:Y:S01]  /*0c70*/  DADD R20, R14.reuse, 1 ;  /* 0x3ff000000e147429 */ /* 0x040fe20000000000 */
[----:B------:R-:W-:Y:S01]  /*0c80*/  ISETP.GT.U32.AND P0, PT, R3, -0x2000001, PT ;  /* 0xfdffffff0300780c */ /* 0x000fe20003f04070 */
[----:B------:R-:W-:-:S04]  /*0c90*/  DADD R14, R14, -1 ;  /* 0xbff000000e0e7429 */ /* 0x000fc80000000000 */
[----:B------:R-:W0:Y:S02]  /*0ca0*/  MUFU.RCP64H R19, R21 ;  /* 0x0000001500137308 */ /* 0x000e240000001800 */
[----:B0-----:R-:W-:-:S08]  /*0cb0*/  DFMA R12, -R20, R18, 1 ;  /* 0x3ff00000140c742b */ /* 0x001fd00000000112 */
[----:B------:R-:W-:-:S08]  /*0cc0*/  DFMA R12, R12, R12, R12 ;  /* 0x0000000c0c0c722b */ /* 0x000fd0000000000c */
[----:B------:R-:W-:-:S08]  /*0cd0*/  DFMA R18, R18, R12, R18 ;  /* 0x0000000c1212722b */ /* 0x000fd00000000012 */
[----:B------:R-:W-:-:S08]  /*0ce0*/  DMUL R12, R14, R18 ;  /* 0x000000120e0c7228 */ /* 0x000fd00000000000 */
[----:B------:R-:W-:-:S08]  /*0cf0*/  DFMA R12, R14, R18, R12 ;  /* 0x000000120e0c722b */ /* 0x000fd0000000000c */
[----:B------:R-:W-:-:S08]  /*0d00*/  DMUL R24, R12, R12 ;  /* 0x0000000c0c187228 */ /* 0x000fd00000000000 */
[----:B------:R-:W-:Y:S01]  /*0d10*/  DFMA R16, R24, UR6, R16 ;  /* 0x0000000618107c2b */ /* 0x000fe20008000010 */
[----:B------:R-:W-:Y:S01]  /*0d20*/  UMOV UR6, 0x75488a3f ;  /* 0x75488a3f00067882 */ /* 0x000fe20000000000 */
[----:B------:R-:W-:-:S06]  /*0d30*/  UMOV UR7, 0x3ef3b20a ;  /* 0x3ef3b20a00077882 */ /* 0x000fcc0000000000 */
[----:B------:R-:W-:Y:S01]  /*0d40*/  DFMA R22, R24, R16, UR6 ;  /* 0x0000000618167e2b */ /* 0x000fe20008000010 */
[----:B------:R-:W-:Y:S01]  /*0d50*/  UMOV UR6, 0xe4faecd5 ;  /* 0xe4faecd500067882 */ /* 0x000fe20000000000 */
[----:B------:R-:W-:Y:S01]  /*0d60*/  UMOV UR7, 0x3f1745cd ;  /* 0x3f1745cd00077882 */ /* 0x000fe20000000000 */
[----:B------:R-:W-:-:S05]  /*0d70*/  DADD R16, R14, -R12 ;  /* 0x000000000e107229 */ /* 0x000fca000000080c */
[----:B------:R-:W-:Y:S01]  /*0d80*/  DFMA R22, R24, R22, UR6 ;  /* 0x0000000618167e2b */ /* 0x000fe20008000016 */
[----:B------:R-:W-:Y:S01]  /*0d90*/  UMOV UR6, 0x258a578b ;  /* 0x258a578b00067882 */ /* 0x000fe20000000000 */
[----:B------:R-:W-:Y:S01]  /*0da0*/  UMOV UR7, 0x3f3c71c7 ;  /* 0x3f3c71c700077882 */ /* 0x000fe20000000000 */
[----:B------:R-:W-:-:S05]  /*0db0*/  DADD R16, R16, R16 ;  /* 0x0000000010107229 */ /* 0x000fca0000000010 */
[----:B------:R-:W-:Y:S01]  /*0dc0*/  DFMA R22, R24, R22, UR6 ;  /* 0x0000000618167e2b */ /* 0x000fe20008000016 */
[----:B------:R-:W-:Y:S01]  /*0dd0*/  UMOV UR6, 0x9242b910 ;  /* 0x9242b91000067882 */ /* 0x000fe20000000000 */
[----:B------:R-:W-:Y:S01]  /*0de0*/  UMOV UR7, 0x3f624924 ;  /* 0x3f62492400077882 */ /* 0x000fe20000000000 */
[----:B------:R-:W-:-:S05]  /*0df0*/  DFMA R16, R14, -R12, R16 ;  /* 0x8000000c0e10722b */ /* 0x000fca0000000010 */
[----:B------:R-:W-:Y:S01]  /*0e00*/  DFMA R22, R24, R22, UR6 ;  /* 0x0000000618167e2b */ /* 0x000fe20008000016 */
[----:B------:R-:W-:Y:S01]  /*0e10*/  UMOV UR6, 0x99999dfb ;  /* 0x99999dfb00067882 */ /* 0x000fe20000000000 */
[----:B------:R-:W-:Y:S01]  /*0e20*/  UMOV UR7, 0x3f899999 ;  /* 0x3f89999900077882 */ /* 0x000fe20000000000 */
[----:B------:R-:W-:Y:S02]  /*0e30*/  DMUL R16, R18, R16 ;  /* 0x0000001012107228 */ /* 0x000fe40000000000 */
[----:B------:R-:W-:-:S03]  /*0e40*/  DMUL R18, R12, R12 ;  /* 0x0000000c0c127228 */ /* 0x000fc60000000000 */
[----:B------:R-:W-:Y:S01]  /*0e50*/  DFMA R22, R24, R22, UR6 ;  /* 0x0000000618167e2b */ /* 0x000fe20008000016 */
[----:B------:R-:W-:Y:S01]  /*0e60*/  UMOV UR6, 0x55555555 ;  /* 0x5555555500067882 */ /* 0x000fe20000000000 */
[----:B------:R-:W-:-:S03]  /*0e70*/  UMOV UR7, 0x3fb55555 ;  /* 0x3fb5555500077882 */ /* 0x000fc60000000000 */
[----:B------:R-:W-:-:S03]  /*0e80*/  DMUL R26, R12, R18 ;  /* 0x000000120c1a7228 */ /* 0x000fc60000000000 */
[----:B------:R-:W-:-:S08]  /*0e90*/  DFMA R14, R24, R22, UR6 ;  /* 0x00000006180e7e2b */ /* 0x000fd00008000016 */
[----:B------:R-:W-:Y:S01]  /*0ea0*/  DADD R20, -R14, UR6 ;  /* 0x000000060e147e29 */ /* 0x000fe20008000100 */
[----:B------:R-:W-:Y:S01]  /*0eb0*/  UMOV UR6, 0xb9e7b0 ;  /* 0x00b9e7b000067882 */ /* 0x000fe20000000000 */
[----:B------:R-:W-:-:S06]  /*0ec0*/  UMOV UR7, 0x3c46a4cb ;  /* 0x3c46a4cb00077882 */ /* 0x000fcc0000000000 */
[----:B------:R-:W-:Y:S02]  /*0ed0*/  DFMA R20, R24, R22, R20 ;  /* 0x000000161814722b */ /* 0x000fe40000000014 */
[----:B------:R-:W-:Y:S01]  /*0ee0*/  DFMA R22, R12, R12, -R18 ;  /* 0x0000000c0c16722b */ /* 0x000fe20000000812 */
[----:B------:R-:W-:Y:S02]  /*0ef0*/  VIADD R25, R17, 0x100000 ;  /* 0x0010000011197836 */ /* 0x000fe40000000000 */
[----:B------:R-:W-:-:S06]  /*0f00*/  IMAD.MOV.U32 R24, RZ, RZ, R16 ;  /* 0x000000ffff187224 */ /* 0x000fcc00078e0010 */
[----:B------:R-:W-:Y:S02]  /*0f10*/  DFMA R22, R12, R24, R22 ;  /* 0x000000180c16722b */ /* 0x000fe40000000016 */
[----:B------:R-:W-:Y:S01]  /*0f20*/  DADD R24, R20, -UR6 ;  /* 0x8000000614187e29 */ /* 0x000fe20008000000 */
[----:B------:R-:W-:Y:S01]  /*0f30*/  UMOV UR6, 0x80000000 ;  /* 0x8000000000067882 */ /* 0x000fe20000000000 */
[----:B------:R-:W-:Y:S01]  /*0f40*/  DFMA R20, R12, R18, -R26 ;  /* 0x000000120c14722b */ /* 0x000fe2000000081a */
[----:B------:R-:W-:-:S07]  /*0f50*/  UMOV UR7, 0x43300000 ;  /* 0x4330000000077882 */ /* 0x000fce0000000000 */
[----:B------:R-:W-:Y:S02]  /*0f60*/  DFMA R20, R16, R18, R20 ;  /* 0x000000121014722b */ /* 0x000fe40000000014 */
[----:B------:R-:W-:-:S06]  /*0f70*/  DADD R18, R14, R24 ;  /* 0x000000000e127229 */ /* 0x000fcc0000000018 */
[----:B------:R-:W-:Y:S02]  /*0f80*/  DFMA R20, R12, R22, R20 ;  /* 0x000000160c14722b */ /* 0x000fe40000000014 */
[----:B------:R-:W-:Y:S02]  /*0f90*/  DADD R22, R14, -R18 ;  /* 0x000000000e167229 */ /* 0x000fe40000000812 */
[----:B------:R-:W-:-:S06]  /*0fa0*/  DMUL R14, R18, R26 ;  /* 0x0000001a120e7228 */ /* 0x000fcc0000000000 */
[----:B------:R-:W-:Y:S02]  /*0fb0*/  DADD R24, R24, R22 ;  /* 0x0000000018187229 */ /* 0x000fe40000000016 */
[----:B------:R-:W-:-:S08]  /*0fc0*/  DFMA R22, R18, R26, -R14 ;  /* 0x0000001a1216722b */ /* 0x000fd0000000080e */
[----:B------:R-:W-:-:S08]  /*0fd0*/  DFMA R20, R18, R20, R22 ;  /* 0x000000141214722b */ /* 0x000fd00000000016 */
[----:B------:R-:W-:-:S08]  /*0fe0*/  DFMA R24, R24, R26, R20 ;  /* 0x0000001a1818722b */ /* 0x000fd00000000014 */
[----:B------:R-:W-:-:S08]  /*0ff0*/  DADD R20, R14, R24 ;  /* 0x000000000e147229 */ /* 0x000fd00000000018 */
[--C-:B------:R-:W-:Y:S02]  /*1000*/  DADD R18, R12, R20.reuse ;  /* 0x000000000c127229 */ /* 0x100fe40000000014 */
[----:B------:R-:W-:-:S06]  /*1010*/  DADD R14, R14, -R20 ;  /* 0x000000000e0e7229 */ /* 0x000fcc0000000814 */
[----:B------:R-:W-:Y:S02]  /*1020*/  DADD R12, R12, -R18 ;  /* 0x000000000c0c7229 */ /* 0x000fe40000000812 */
[----:B------:R-:W-:-:S06]  /*1030*/  DADD R14, R24, R14 ;  /* 0x00000000180e7229 */ /* 0x000fcc000000000e */
[----:B------:R-:W-:-:S08]  /*1040*/  DADD R12, R20, R12 ;  /* 0x00000000140c7229 */ /* 0x000fd0000000000c */
[----:B------:R-:W-:-:S08]  /*1050*/  DADD R12, R14, R12 ;  /* 0x000000000e0c7229 */ /* 0x000fd0000000000c */
[----:B------:R-:W-:Y:S01]  /*1060*/  DADD R16, R16, R12 ;  /* 0x0000000010107229 */ /* 0x000fe2000000000c */
[----:B------:R-:W-:Y:S01]  /*1070*/  LOP3.LUT R12, R10, 0x80000000, RZ, 0x3c, !PT ;  /* 0x800000000a0c7812 */ /* 0x000fe200078e3cff */
[----:B------:R-:W-:-:S06]  /*1080*/  IMAD.MOV.U32 R13, RZ, RZ, 0x43300000 ;  /* 0x43300000ff0d7424 */ /* 0x000fcc00078e00ff */
[----:B------:R-:W-:Y:S02]  /*1090*/  DADD R14, R18, R16 ;  /* 0x00000000120e7229 */ /* 0x000fe40000000010 */
[----:B------:R-:W-:Y:S01]  /*10a0*/  DADD R12, R12, -UR6 ;  /* 0x800000060c0c7e29 */ /* 0x000fe20008000000 */
[----:B------:R-:W-:Y:S01]  /*10b0*/  UMOV UR6, 0xfefa39ef ;  /* 0xfefa39ef00067882 */ /* 0x000fe20000000000 */
[----:B------:R-:W-:-:S04]  /*10c0*/  UMOV UR7, 0x3fe62e42 ;  /* 0x3fe62e4200077882 */ /* 0x000fc80000000000 */
[--C-:B------:R-:W-:Y:S02]  /*10d0*/  DADD R20, R18, -R14.reuse ;  /* 0x0000000012147229 */ /* 0x100fe4000000080e */
[----:B------:R-:W-:-:S06]  /*10e0*/  DFMA R10, R12, UR6, R14 ;  /* 0x000000060c0a7c2b */ /* 0x000fcc000800000e */
[----:B------:R-:W-:Y:S02]  /*10f0*/  DADD R20, R16, R20 ;  /* 0x0000000010147229 */ /* 0x000fe40000000014 */
[----:B------:R-:W-:Y:S01]  /*1100*/  DFMA R18, R12, -UR6, R10 ;  /* 0x800000060c127c2b */ /* 0x000fe2000800000a */
[----:B------:R-:W-:Y:S01]  /*1110*/  LOP3.LUT R17, R5, 0xff0fffff, RZ, 0xc0, !PT ;  /* 0xff0fffff05117812 */ /* 0x000fe200078ec0ff */
[----:B------:R-:W-:-:S03]  /*1120*/  IMAD.MOV.U32 R16, RZ, RZ, R4 ;  /* 0x000000ffff107224 */ /* 0x000fc600078e0004 */
[----:B------:R-:W-:-:S03]  /*1130*/  SEL R17, R17, R5, P0 ;  /* 0x0000000511117207 */ /* 0x000fc60000000000 */
[----:B------:R-:W-:-:S08]  /*1140*/  DADD R18, -R14, R18 ;  /* 0x000000000e127229 */ /* 0x000fd00000000112 */
[----:B------:R-:W-:-:S08]  /*1150*/  DADD R18, R20, -R18 ;  /* 0x0000000014127229 */ /* 0x000fd00000000812 */
[----:B------:R-:W-:-:S08]  /*1160*/  DFMA R12, R12, UR8, R18 ;  /* 0x000000080c0c7c2b */ /* 0x000fd00008000012 */
[----:B------:R-:W-:-:S08]  /*1170*/  DADD R14, R10, R12 ;  /* 0x000000000a0e7229 */ /* 0x000fd0000000000c */
[----:B------:R-:W-:Y:S02]  /*1180*/  DADD R10, R10, -R14 ;  /* 0x000000000a0a7229 */ /* 0x000fe4000000080e */
[----:B------:R-:W-:-:S06]  /*1190*/  DMUL R4, R14, R16 ;  /* 0x000000100e047228 */ /* 0x000fcc0000000000 */
[----:B------:R-:W-:Y:S02]  /*11a0*/  DADD R10, R12, R10 ;  /* 0x000000000c0a7229 */ /* 0x000fe4000000000a */
[----:B------:R-:W-:Y:S01]  /*11b0*/  DFMA R14, R14, R16, -R4 ;  /* 0x000000100e0e722b */ /* 0x000fe20000000804 */
[----:B------:R-:W-:Y:S02]  /*11c0*/  IMAD.MOV.U32 R12, RZ, RZ, 0x652b82fe ;  /* 0x652b82feff0c7424 */ /* 0x000fe400078e00ff */
[----:B------:R-:W-:-:S05]  /*11d0*/  IMAD.MOV.U32 R13, RZ, RZ, 0x3ff71547 ;  /* 0x3ff71547ff0d7424 */ /* 0x000fca00078e00ff */
[----:B------:R-:W-:-:S08]  /*11e0*/  DFMA R14, R10, R16, R14 ;  /* 0x000000100a0e722b */ /* 0x000fd0000000000e */
[----:B------:R-:W-:-:S08]  /*11f0*/  DADD R10, R4, R14 ;  /* 0x00000000040a7229 */ /* 0x000fd0000000000e */
[----:B------:R-:W-:Y:S02]  /*1200*/  DFMA R12, R10, R12, 6.75539944105574400000e+15 ;  /* 0x433800000a0c742b */ /* 0x000fe4000000000c */
[----:B------:R-:W-:Y:S01]  /*1210*/  FSETP.GEU.AND P0, PT, |R11|, 4.1917929649353027344, PT ;  /* 0x4086232b0b00780b */ /* 0x000fe20003f0e200 */
[----:B------:R-:W-:-:S05]  /*1220*/  DADD R4, R4, -R10 ;  /* 0x0000000004047229 */ /* 0x000fca000000080a */
[----:B------:R-:W-:-:S03]  /*1230*/  DADD R16, R12, -6.75539944105574400000e+15 ;  /* 0xc33800000c107429 */ /* 0x000fc60000000000 */
[----:B------:R-:W-:-:S05]  /*1240*/  DADD R14, R14, R4 ;  /* 0x000000000e0e7229 */ /* 0x000fca0000000004 */
[----:B------:R-:W-:Y:S01]  /*1250*/  DFMA R18, R16, -UR6, R10 ;  /* 0x8000000610127c2b */ /* 0x000fe2000800000a */
[----:B------:R-:W-:Y:S01]  /*1260*/  UMOV UR6, 0x3b39803f ;  /* 0x3b39803f00067882 */ /* 0x000fe20000000000 */
[----:B------:R-:W-:-:S06]  /*1270*/  UMOV UR7, 0x3c7abc9e ;  /* 0x3c7abc9e00077882 */ /* 0x000fcc0000000000 */
[----:B------:R-:W-:Y:S01]  /*1280*/  DFMA R16, R16, -UR6, R18 ;  /* 0x8000000610107c2b */ /* 0x000fe20008000012 */
[----:B------:R-:W-:Y:S01]  /*1290*/  UMOV UR6, 0x69ce2bdf ;  /* 0x69ce2bdf00067882 */ /* 0x000fe20000000000 */
[----:B------:R-:W-:Y:S01]  /*12a0*/  IMAD.MOV.U32 R18, RZ, RZ, -0x35dec16 ;  /* 0xfca213eaff127424 */ /* 0x000fe200078e00ff */
[----:B------:R-:W-:Y:S01]  /*12b0*/  UMOV UR7, 0x3e5ade15 ;  /* 0x3e5ade1500077882 */ /* 0x000fe20000000000 */
[----:B------:R-:W-:-:S06]  /*12c0*/  IMAD.MOV.U32 R19, RZ, RZ, 0x3e928af3 ;  /* 0x3e928af3ff137424 */ /* 0x000fcc00078e00ff */
[----:B------:R-:W-:Y:S01]  /*12d0*/  DFMA R18, R16, UR6, R18 ;  /* 0x0000000610127c2b */ /* 0x000fe20008000012 */
[----:B------:R-:W-:Y:S01]  /*12e0*/  UMOV UR6, 0x62401315 ;  /* 0x6240131500067882 */ /* 0x000fe20000000000 */
[----:B------:R-:W-:-:S06]  /*12f0*/  UMOV UR7, 0x3ec71dee ;  /* 0x3ec71dee00077882 */ /* 0x000fcc0000000000 */
[----:B------:R-:W-:Y:S01]  /*1300*/  DFMA R18, R16, R18, UR6 ;  /* 0x0000000610127e2b */ /* 0x000fe20008000012 */
        /* <DEDUP_REMOVED lines=20> */
[----:B------:R-:W-:-:S08]  /*1450*/  DFMA R18, R16, R18, UR6 ;  /* 0x0000000610127e2b */ /* 0x000fd00008000012 */
[----:B------:R-:W-:-:S08]  /*1460*/  DFMA R18, R16, R18, 1 ;  /* 0x3ff000001012742b */ /* 0x000fd00000000012 */
[----:B------:R-:W-:-:S10]  /*1470*/  DFMA R16, R16, R18, 1 ;  /* 0x3ff000001010742b */ /* 0x000fd40000000012 */
[----:B------:R-:W-:Y:S02]  /*1480*/  IMAD R5, R12, 0x100000, R17 ;  /* 0x001000000c057824 */ /* 0x000fe400078e0211 */
[----:B------:R-:W-:Y:S01]  /*1490*/  IMAD.MOV.U32 R4, RZ, RZ, R16 ;  /* 0x000000ffff047224 */ /* 0x000fe200078e0010 */
[----:B------:R-:W-:Y:S06]  /*14a0*/  @!P0 BRA `(.L_x_13) ;  /* 0x0000000000308947 */ /* 0x000fec0003800000 */
[----:B------:R-:W-:Y:S01]  /*14b0*/  FSETP.GEU.AND P2, PT, |R11|, 4.2275390625, PT ;  /* 0x408748000b00780b */ /* 0x000fe20003f4e200 */
[C---:B------:R-:W-:Y:S02]  /*14c0*/  DADD R4, R10.reuse, +INF ;  /* 0x7ff000000a047429 */ /* 0x040fe40000000000 */
[----:B------:R-:W-:-:S08]  /*14d0*/  DSETP.GEU.AND P0, PT, R10, RZ, PT ;  /* 0x000000ff0a00722a */ /* 0x000fd00003f0e000 */
[----:B------:R-:W-:Y:S02]  /*14e0*/  FSEL R4, R4, RZ, P0 ;  /* 0x000000ff04047208 */ /* 0x000fe40000000000 */
[----:B------:R-:W-:Y:S02]  /*14f0*/  @!P2 LEA.HI R3, R12, R12, RZ, 0x1 ;  /* 0x0000000c0c03a211 */ /* 0x000fe400078f08ff */
[----:B------:R-:W-:Y:S02]  /*1500*/  FSEL R5, R5, RZ, P0 ;  /* 0x000000ff05057208 */ /* 0x000fe40000000000 */
[----:B------:R-:W-:-:S05]  /*1510*/  @!P2 SHF.R.S32.HI R3, RZ, 0x1, R3 ;  /* 0x00000001ff03a819 */ /* 0x000fca0000011403 */
[----:B------:R-:W-:Y:S02]  /*1520*/  @!P2 IMAD.IADD R10, R12, 0x1, -R3 ;  /* 0x000000010c0aa824 */ /* 0x000fe400078e0a03 */
[----:B------:R-:W-:-:S03]  /*1530*/  @!P2 IMAD R17, R3, 0x100000, R17 ;  /* 0x001000000311a824 */ /* 0x000fc600078e0211 */
[----:B------:R-:W-:Y:S01]  /*1540*/  @!P2 LEA R11, R10, 0x3ff00000, 0x14 ;  /* 0x3ff000000a0ba811 */ /* 0x000fe200078ea0ff */
[----:B------:R-:W-:-:S06]  /*1550*/  @!P2 IMAD.MOV.U32 R10, RZ, RZ, RZ ;  /* 0x000000ffff0aa224 */ /* 0x000fcc00078e00ff */
[----:B------:R-:W-:-:S11]  /*1560*/  @!P2 DMUL R4, R16, R10 ;  /* 0x0000000a1004a228 */ /* 0x000fd60000000000 */
.L_x_13:
[----:B------:R-:W-:Y:S01]  /*1570*/  DFMA R14, R14, R4, R4 ;  /* 0x000000040e0e722b */ /* 0x000fe20000000004 */
[----:B------:R-:W-:Y:S01]  /*1580*/  IMAD.MOV.U32 R3, RZ, RZ, 0x0 ;  /* 0x00000000ff037424 */ /* 0x000fe200078e00ff */
[----:B------:R-:W-:-:S08]  /*1590*/  DSETP.NEU.AND P0, PT, |R4|, +INF , PT ;  /* 0x7ff000000400742a */ /* 0x000fd00003f0d200 */
[----:B------:R-:W-:Y:S02]  /*15a0*/  FSEL R4, R4, R14, !P0 ;  /* 0x0000000e04047208 */ /* 0x000fe40004000000 */
[----:B------:R-:W-:Y:S01]  /*15b0*/  FSEL R5, R5, R15, !P0 ;  /* 0x0000000f05057208 */ /* 0x000fe20004000000 */
[----:B------:R-:W-:Y:S06]  /*15c0*/  RET.REL.NODEC R2 `(Run) ;  /* 0xffffffe8028c7950 */ /* 0x000fec0003c3ffff */
.L_x_14:
[----:B------:R-:W-:-:S00]  /*15d0*/  BRA `(.L_x_14) ;  /* 0xfffffffc00fc7947 */ /* 0x000fc0000383ffff */
[----:B------:R-:W-:-:S00]  /*15e0*/  NOP ;  /* 0x0000000000007918 */ /* 0x000fc00000000000 */
        /* <DEDUP_REMOVED lines=9> */
.L_x_15:


//--------------------- .nv.shared.reserved.0     --------------------------
	.section	.nv.shared.reserved.0,"aw",@nobits
	.weak		__nv_reservedSMEM_offset_0_alias
	.size		__nv_reservedSMEM_offset_0_alias, 0, 64
	.other		__nv_reservedSMEM_offset_0_alias,@"STO_CUDA_RESERVED_SHARED STV_DEFAULT"
__nv_reservedSMEM_offset_0_alias:
	.zero		0
	.zero		64


//--------------------- .nv.constant0.Run         --------------------------
	.section	.nv.constant0.Run,"a",@progbits
	.sectionflags	@""
	.align	4
.nv.constant0.Run:
	.zero		932


//--------------------- SYMBOLS --------------------------

	.type		.nv.reservedSmem.offset0,@object
	.size		.nv.reservedSmem.offset0,0x4
